//
// Generated by NVIDIA NVVM Compiler
//
// Compiler Build ID: CL-36424714
// Cuda compilation tools, release 13.0, V13.0.88
// Based on NVVM 20.0.0
//

.version 9.0
.target sm_100
.address_size 64

	// .globl	tx1mx

.visible .entry tx1mx(
	.param .u32 tx1mx_param_0,
	.param .u64 .ptr .align 1 tx1mx_param_1,
	.param .u64 .ptr .align 1 tx1mx_param_2,
	.param .u64 .ptr .align 1 tx1mx_param_3
)
{
	.reg .pred 	%p<2>;
	.reg .b32 	%r<6>;
	.reg .b64 	%rd<11>;
	.reg .b64 	%fd<8>;

	ld.param.u32 	%r2, [tx1mx_param_0];
	ld.param.u64 	%rd1, [tx1mx_param_1];
	ld.param.u64 	%rd2, [tx1mx_param_2];
	ld.param.u64 	%rd3, [tx1mx_param_3];
	mov.u32 	%r3, %tid.x;
	mov.u32 	%r4, %ctaid.x;
	mov.u32 	%r5, %ntid.x;
	mad.lo.s32 	%r1, %r4, %r5, %r3;
	setp.ge.s32 	%p1, %r1, %r2;
	@%p1 bra 	$L__BB0_2;
	cvta.to.global.u64 	%rd4, %rd1;
	cvta.to.global.u64 	%rd5, %rd2;
	cvta.to.global.u64 	%rd6, %rd3;
	mul.wide.s32 	%rd7, %r1, 8;
	add.s64 	%rd8, %rd4, %rd7;
	ld.global.f64 	%fd1, [%rd8];
	add.s64 	%rd9, %rd5, %rd7;
	ld.global.f64 	%fd2, [%rd9];
	mul.f64 	%fd3, %fd1, %fd2;
	mov.f64 	%fd4, 0d3FF0000000000000;
	sub.f64 	%fd5, %fd4, %fd2;
	add.s64 	%rd10, %rd6, %rd7;
	ld.global.f64 	%fd6, [%rd10];
	fma.rn.f64 	%fd7, %fd3, %fd5, %fd6;
	st.global.f64 	[%rd10], %fd7;
$L__BB0_2:
	ret;

}


// ===== COMPILED SASS (sm_100) =====

	.target	sm_100

	.elftype	@"ET_EXEC"


//--------------------- .note.nv.tkinfo           --------------------------
	.section	.note.nv.tkinfo,"",@"SHT_NOTE"
	.sectionflags	@"SHF_NOTE_NV_TKINFO"
	.tkinfo
        /*0018*/ 	.word	0x00000002
        /*0030*/ 	.string	""
        /*0030*/ 	.string	"ptxas"
        /*0030*/ 	.string	"Cuda compilation tools, release 13.0, V13.0.88"
        /*0030*/ 	.string	"Build cuda_13.0.r13.0/compiler.36424714_0"
        /*0030*/ 	.string	"-arch sm_100 -m 64 "



//--------------------- .note.nv.cuinfo           --------------------------
	.section	.note.nv.cuinfo,"",@"SHT_NOTE"
	.sectionflags	@"SHF_NOTE_NV_CUINFO"
        /*0018*/ 	.short	0x0002
        /*001a*/ 	.short	0x0064
        /*001c*/ 	.short	0x0082
	.zero		2


//--------------------- .nv.info                  --------------------------
	.section	.nv.info,"",@"SHT_CUDA_INFO"
	.align	4


	//----- nvinfo : EIATTR_REGCOUNT
	.align		4
        /*0000*/ 	.byte	0x04, 0x2f
        /*0002*/ 	.short	(.L_1 - .L_0)
	.align		4
.L_0:
        /*0004*/ 	.word	index@(tx1mx)
        /*0008*/ 	.word	0x00000010


	//----- nvinfo : EIATTR_FRAME_SIZE
	.align		4
.L_1:
        /*000c*/ 	.byte	0x04, 0x11
        /*000e*/ 	.short	(.L_3 - .L_2)
	.align		4
.L_2:
        /*0010*/ 	.word	index@(tx1mx)
        /*0014*/ 	.word	0x00000000


	//----- nvinfo : EIATTR_MIN_STACK_SIZE
	.align		4
.L_3:
        /*0018*/ 	.byte	0x04, 0x12
        /*001a*/ 	.short	(.L_5 - .L_4)
	.align		4
.L_4:
        /*001c*/ 	.word	index@(tx1mx)
        /*0020*/ 	.word	0x00000000
.L_5:


//--------------------- .nv.compat                --------------------------
	.section	.nv.compat,"",@"SHT_CUDA_COMPAT_INFO"
	.align	4
        /*0000*/ 	.byte	0x02, 0x09, 0x00, 0x00, 0x02, 0x02, 0x01, 0x00, 0x02, 0x05, 0x05, 0x00, 0x03, 0x07, 0x01, 0x01
        /*0010*/ 	.byte	0x02, 0x03, 0x00, 0x00, 0x02, 0x06, 0x01, 0x00, 0x04, 0x0b, 0x08, 0x00, 0x01, 0x00, 0x00, 0x00
        /*0020*/ 	.byte	0x00, 0x00, 0x00, 0x00


//--------------------- .nv.info.tx1mx            --------------------------
	.section	.nv.info.tx1mx,"",@"SHT_CUDA_INFO"
	.sectionflags	@""
	.align	4


	//----- nvinfo : EIATTR_CUDA_API_VERSION
	.align		4
        /*0000*/ 	.byte	0x04, 0x37
        /*0002*/ 	.short	(.L_7 - .L_6)
.L_6:
        /*0004*/ 	.word	0x00000082


	//----- nvinfo : EIATTR_KPARAM_INFO
	.align		4
.L_7:
        /*0008*/ 	.byte	0x04, 0x17
        /*000a*/ 	.short	(.L_9 - .L_8)
.L_8:
        /*000c*/ 	.word	0x00000000
        /*0010*/ 	.short	0x0003
        /*0012*/ 	.short	0x0018
        /*0014*/ 	.byte	0x00, 0xf5, 0x21, 0x00


	//----- nvinfo : EIATTR_KPARAM_INFO
	.align		4
.L_9:
        /*0018*/ 	.byte	0x04, 0x17
        /*001a*/ 	.short	(.L_11 - .L_10)
.L_10:
        /*001c*/ 	.word	0x00000000
        /*0020*/ 	.short	0x0002
        /*0022*/ 	.short	0x0010
        /*0024*/ 	.byte	0x00, 0xf5, 0x21, 0x00


	//----- nvinfo : EIATTR_KPARAM_INFO
	.align		4
.L_11:
        /*0028*/ 	.byte	0x04, 0x17
        /*002a*/ 	.short	(.L_13 - .L_12)
.L_12:
        /*002c*/ 	.word	0x00000000
        /*0030*/ 	.short	0x0001
        /*0032*/ 	.short	0x0008
        /*0034*/ 	.byte	0x00, 0xf5, 0x21, 0x00


	//----- nvinfo : EIATTR_KPARAM_INFO
	.align		4
.L_13:
        /*0038*/ 	.byte	0x04, 0x17
        /*003a*/ 	.short	(.L_15 - .L_14)
.L_14:
        /*003c*/ 	.word	0x00000000
        /*0040*/ 	.short	0x0000
        /*0042*/ 	.short	0x0000
        /*0044*/ 	.byte	0x00, 0xf0, 0x11, 0x00


	//----- nvinfo : EIATTR_SPARSE_MMA_MASK
	.align		4
.L_15:
        /*0048*/ 	.byte	0x03, 0x50
        /*004a*/ 	.short	0x0000


	//----- nvinfo : EIATTR_MAXREG_COUNT
	.align		4
        /*004c*/ 	.byte	0x03, 0x1b
        /*004e*/ 	.short	0x00ff


	//----- nvinfo : EIATTR_MERCURY_ISA_VERSION
	.align		4
        /*0050*/ 	.byte	0x03, 0x5f
        /*0052*/ 	.short	0x0101


	//----- nvinfo : EIATTR_VRC_CTA_INIT_COUNT
	.align		4
        /*0054*/ 	.byte	0x02, 0x4a
	.zero		1
	.zero		1


	//----- nvinfo : EIATTR_EXIT_INSTR_OFFSETS
	.align		4
        /*0058*/ 	.byte	0x04, 0x1c
        /*005a*/ 	.short	(.L_17 - .L_16)


	//   ....[0]....
.L_16:
        /*005c*/ 	.word	0x00000070


	//   ....[1]....
        /*0060*/ 	.word	0x00000160


	//----- nvinfo : EIATTR_CBANK_PARAM_SIZE
	.align		4
.L_17:
        /*0064*/ 	.byte	0x03, 0x19
        /*0066*/ 	.short	0x0020


	//----- nvinfo : EIATTR_PARAM_CBANK
	.align		4
        /*0068*/ 	.byte	0x04, 0x0a
        /*006a*/ 	.short	(.L_19 - .L_18)
	.align		4
.L_18:
        /*006c*/ 	.word	index@(.nv.constant0.tx1mx)
        /*0070*/ 	.short	0x0380
        /*0072*/ 	.short	0x0020


	//----- nvinfo : EIATTR_SW_WAR
	.align		4
.L_19:
        /*0074*/ 	.byte	0x04, 0x36
        /*0076*/ 	.short	(.L_21 - .L_20)
.L_20:
        /*0078*/ 	.word	0x00000008
.L_21:


//--------------------- .nv.callgraph             --------------------------
	.section	.nv.callgraph,"",@"SHT_CUDA_CALLGRAPH"
	.align	4
	.sectionentsize	8
	.align		4
        /*0000*/ 	.word	0x00000000
	.align		4
        /*0004*/ 	.word	0xffffffff
	.align		4
        /*0008*/ 	.word	0x00000000
	.align		4
        /*000c*/ 	.word	0xfffffffe
	.align		4
        /*0010*/ 	.word	0x00000000
	.align		4
        /*0014*/ 	.word	0xfffffffd
	.align		4
        /*0018*/ 	.word	0x00000000
	.align		4
        /*001c*/ 	.word	0xfffffffc


//--------------------- .text.tx1mx               --------------------------
	.section	.text.tx1mx,"ax",@progbits
	.align	128
        .global         tx1mx
        .type           tx1mx,@function
        .size           tx1mx,(.L_x_1 - tx1mx)
        .other          tx1mx,@"STO_CUDA_ENTRY STV_DEFAULT"
tx1mx:
.text.tx1mx:
[----:B------:R-:W-:Y:S01]  /*0000*/  LDC R1, c[0x0][0x37c] ;  /* 0x0000df00ff017b82 */ /* 0x000fe20000000800 */
[----:B------:R-:W0:Y:S07]  /*0010*/  S2R R7, SR_TID.X ;  /* 0x0000000000077919 */ /* 0x000e2e0000002100 */
[----:B------:R-:W0:Y:S01]  /*0020*/  S2UR UR4, SR_CTAID.X ;  /* 0x00000000000479c3 */ /* 0x000e220000002500 */
[----:B------:R-:W1:Y:S07]  /*0030*/  LDCU UR5, c[0x0][0x380] ;  /* 0x00007000ff0577ac */ /* 0x000e6e0008000800 */
[----:B------:R-:W0:Y:S02]  /*0040*/  LDC R0, c[0x0][0x360] ;  /* 0x0000d800ff007b82 */ /* 0x000e240000000800 */
[----:B0-----:R-:W-:-:S05]  /*0050*/  IMAD R7, R0, UR4, R7 ;  /* 0x0000000400077c24 */ /* 0x001fca000f8e0207 */
[----:B-1----:R-:W-:-:S13]  /*0060*/  ISETP.GE.AND P0, PT, R7, UR5, PT ;  /* 0x0000000507007c0c */ /* 0x002fda000bf06270 */
[----:B------:R-:W-:Y:S05]  /*0070*/  @P0 EXIT ;  /* 0x000000000000094d */ /* 0x000fea0003800000 */
[----:B------:R-:W0:Y:S01]  /*0080*/  LDC.64 R2, c[0x0][0x388] ;  /* 0x0000e200ff027b82 */ /* 0x000e220000000a00 */
[----:B------:R-:W1:Y:S07]  /*0090*/  LDCU.64 UR4, c[0x0][0x358] ;  /* 0x00006b00ff0477ac */ /* 0x000e6e0008000a00 */
[----:B------:R-:W2:Y:S08]  /*00a0*/  LDC.64 R4, c[0x0][0x390] ;  /* 0x0000e400ff047b82 */ /* 0x000eb00000000a00 */
[----:B------:R-:W3:Y:S01]  /*00b0*/  LDC.64 R10, c[0x0][0x398] ;  /* 0x0000e600ff0a7b82 */ /* 0x000ee20000000a00 */
[----:B0-----:R-:W-:-:S06]  /*00c0*/  IMAD.WIDE R2, R7, 0x8, R2 ;  /* 0x0000000807027825 */ /* 0x001fcc00078e0202 */
[----:B-1----:R-:W4:Y:S01]  /*00d0*/  LDG.E.64 R2, desc[UR4][R2.64] ;  /* 0x0000000402027981 */ /* 0x002f22000c1e1b00 */
[----:B--2---:R-:W-:-:S06]  /*00e0*/  IMAD.WIDE R4, R7, 0x8, R4 ;  /* 0x0000000807047825 */ /* 0x004fcc00078e0204 */
[----:B------:R-:W4:Y:S01]  /*00f0*/  LDG.E.64 R4, desc[UR4][R4.64] ;  /* 0x0000000404047981 */ /* 0x000f22000c1e1b00 */
[----:B---3--:R-:W-:-:S05]  /*0100*/  IMAD.WIDE R10, R7, 0x8, R10 ;  /* 0x00000008070a7825 */ /* 0x008fca00078e020a */
[----:B------:R-:W2:Y:S01]  /*0110*/  LDG.E.64 R12, desc[UR4][R10.64] ;  /* 0x000000040a0c7981 */ /* 0x000ea2000c1e1b00 */
[----:B----4-:R-:W-:Y:S02]  /*0120*/  DMUL R6, R2, R4 ;  /* 0x0000000402067228 */ /* 0x010fe40000000000 */
[----:B------:R-:W-:-:S08]  /*0130*/  DADD R8, -R4, 1 ;  /* 0x3ff0000004087429 */ /* 0x000fd00000000100 */
[----:B--2---:R-:W-:-:S07]  /*0140*/  DFMA R6, R6, R8, R12 ;  /* 0x000000080606722b */ /* 0x004fce000000000c */
[----:B------:R-:W-:Y:S01]  /*0150*/  STG.E.64 desc[UR4][R10.64], R6 ;  /* 0x000000060a007986 */ /* 0x000fe2000c101b04 */
[----:B------:R-:W-:Y:S05]  /*0160*/  EXIT ;  /* 0x000000000000794d */ /* 0x000fea0003800000 */
.L_x_0:
[----:B------:R-:W-:-:S00]  /*0170*/  BRA `(.L_x_0) ;  /* 0xfffffffc00fc7947 */ /* 0x000fc0000383ffff */
[----:B------:R-:W-:-:S00]  /*0180*/  NOP ;  /* 0x0000000000007918 */ /* 0x000fc00000000000 */
[----:B------:R-:W-:-:S00]  /*0190*/  NOP ;  /* 0x0000000000007918 */ /* 0x000fc00000000000 */
[----:B------:R-:W-:-:S00]  /*01a0*/  NOP ;  /* 0x0000000000007918 */ /* 0x000fc00000000000 */
[----:B------:R-:W-:-:S00]  /*01b0*/  NOP ;  /* 0x0000000000007918 */ /* 0x000fc00000000000 */
[----:B------:R-:W-:-:S00]  /*01c0*/  NOP ;  /* 0x0000000000007918 */ /* 0x000fc00000000000 */
[----:B------:R-:W-:-:S00]  /*01d0*/  NOP ;  /* 0x0000000000007918 */ /* 0x000fc00000000000 */
[----:B------:R-:W-:-:S00]  /*01e0*/  NOP ;  /* 0x0000000000007918 */ /* 0x000fc00000000000 */
[----:B------:R-:W-:-:S00]  /*01f0*/  NOP ;  /* 0x0000000000007918 */ /* 0x000fc00000000000 */
.L_x_1:


//--------------------- .nv.shared.reserved.0     --------------------------
	.section	.nv.shared.reserved.0,"aw",@nobits
	.weak		__nv_reservedSMEM_offset_0_alias
	.size		__nv_reservedSMEM_offset_0_alias, 0, 64
	.other		__nv_reservedSMEM_offset_0_alias,@"STO_CUDA_RESERVED_SHARED STV_DEFAULT"
__nv_reservedSMEM_offset_0_alias:
	.zero		0
	.zero		64


//--------------------- .nv.constant0.tx1mx       --------------------------
	.section	.nv.constant0.tx1mx,"a",@progbits
	.sectionflags	@""
	.align	4
.nv.constant0.tx1mx:
	.zero		928


//--------------------- SYMBOLS --------------------------

	.type		.nv.reservedSmem.offset0,@object
	.size		.nv.reservedSmem.offset0,0x4
